//
// Generated by NVIDIA NVVM Compiler
//
// Compiler Build ID: CL-36424714
// Cuda compilation tools, release 13.0, V13.0.88
// Based on NVVM 20.0.0
//

.version 9.0
.target sm_100
.address_size 64

	// .globl	_Z16matmul_tiled_wptPKfS0_Pfi
// _ZZ16matmul_tiled_wptPKfS0_PfiE6tile_A has been demoted
// _ZZ16matmul_tiled_wptPKfS0_PfiE6tile_B has been demoted

.visible .entry _Z16matmul_tiled_wptPKfS0_Pfi(
	.param .u64 .ptr .align 1 _Z16matmul_tiled_wptPKfS0_Pfi_param_0,
	.param .u64 .ptr .align 1 _Z16matmul_tiled_wptPKfS0_Pfi_param_1,
	.param .u64 .ptr .align 1 _Z16matmul_tiled_wptPKfS0_Pfi_param_2,
	.param .u32 _Z16matmul_tiled_wptPKfS0_Pfi_param_3
)
{
	.reg .pred 	%p<15>;
	.reg .b32 	%r<69>;
	.reg .b32 	%f<291>;
	.reg .b64 	%rd<32>;
	// demoted variable
	.shared .align 4 .b8 _ZZ16matmul_tiled_wptPKfS0_PfiE6tile_A[4096];
	// demoted variable
	.shared .align 4 .b8 _ZZ16matmul_tiled_wptPKfS0_PfiE6tile_B[4096];
	ld.param.u64 	%rd4, [_Z16matmul_tiled_wptPKfS0_Pfi_param_0];
	ld.param.u64 	%rd5, [_Z16matmul_tiled_wptPKfS0_Pfi_param_1];
	ld.param.u64 	%rd6, [_Z16matmul_tiled_wptPKfS0_Pfi_param_2];
	ld.param.u32 	%r37, [_Z16matmul_tiled_wptPKfS0_Pfi_param_3];
	cvta.to.global.u64 	%rd1, %rd4;
	cvta.to.global.u64 	%rd2, %rd5;
	cvta.to.global.u64 	%rd3, %rd6;
	mov.u32 	%r62, %tid.x;
	mov.u32 	%r65, %tid.y;
	mov.u32 	%r38, %ctaid.y;
	shl.b32 	%r39, %r38, 6;
	shl.b32 	%r3, %r65, 1;
	add.s32 	%r4, %r39, %r3;
	mov.u32 	%r40, %ctaid.x;
	shl.b32 	%r5, %r40, 6;
	shl.b32 	%r6, %r62, 1;
	add.s32 	%r7, %r5, %r6;
	setp.lt.s32 	%p1, %r37, 1;
	mov.f32 	%f287, 0f00000000;
	mov.f32 	%f288, %f287;
	mov.f32 	%f289, %f287;
	mov.f32 	%f290, %f287;
	@%p1 bra 	$L__BB0_11;
	add.s32 	%r41, %r37, 31;
	shr.u32 	%r42, %r41, 5;
	shl.b32 	%r43, %r62, 2;
	mov.u32 	%r44, _ZZ16matmul_tiled_wptPKfS0_PfiE6tile_A;
	shl.b32 	%r45, %r65, 7;
	mov.u32 	%r46, _ZZ16matmul_tiled_wptPKfS0_PfiE6tile_B;
	shl.b32 	%r47, %r3, 7;
	add.s32 	%r48, %r44, %r47;
	add.s32 	%r8, %r48, 124;
	mul.lo.s32 	%r49, %r4, %r37;
	add.s32 	%r9, %r48, %r43;
	add.s32 	%r50, %r49, %r37;
	shl.b32 	%r51, %r6, 2;
	add.s32 	%r12, %r46, %r51;
	add.s32 	%r10, %r12, %r45;
	add.s32 	%r11, %r7, 1;
	neg.s32 	%r68, %r42;
	mul.lo.s32 	%r67, %r65, %r37;
	shl.b32 	%r15, %r37, 5;
	add.s32 	%r52, %r67, %r5;
	add.s32 	%r66, %r52, %r6;
	add.s32 	%r64, %r62, %r50;
	add.s32 	%r63, %r62, %r49;
	mov.f32 	%f287, 0f00000000;
	cvt.s64.s32 	%rd14, %r7;
$L__BB0_2:
	setp.ge.u32 	%p2, %r4, %r37;
	setp.ge.s32 	%p3, %r62, %r37;
	mov.f32 	%f283, 0f00000000;
	or.pred  	%p4, %p2, %p3;
	@%p4 bra 	$L__BB0_4;
	mul.wide.u32 	%rd7, %r63, 4;
	add.s64 	%rd8, %rd1, %rd7;
	ld.global.nc.f32 	%f283, [%rd8];
$L__BB0_4:
	add.s32 	%r53, %r4, 1;
	setp.ge.u32 	%p6, %r53, %r37;
	st.shared.f32 	[%r9], %f283;
	mov.f32 	%f284, 0f00000000;
	or.pred  	%p7, %p6, %p3;
	@%p7 bra 	$L__BB0_6;
	mul.wide.u32 	%rd9, %r64, 4;
	add.s64 	%rd10, %rd1, %rd9;
	ld.global.nc.f32 	%f284, [%rd10];
$L__BB0_6:
	st.shared.f32 	[%r9+128], %f284;
	max.s32 	%r54, %r65, %r7;
	setp.ge.s32 	%p8, %r54, %r37;
	mov.f32 	%f285, 0f00000000;
	@%p8 bra 	$L__BB0_8;
	mul.wide.s32 	%rd11, %r66, 4;
	add.s64 	%rd12, %rd2, %rd11;
	ld.global.nc.f32 	%f285, [%rd12];
$L__BB0_8:
	st.shared.f32 	[%r10], %f285;
	max.s32 	%r55, %r65, %r11;
	setp.ge.s32 	%p9, %r55, %r37;
	mov.f32 	%f286, 0f00000000;
	@%p9 bra 	$L__BB0_10;
	cvt.u64.u32 	%rd13, %r67;
	add.s64 	%rd15, %rd14, %rd13;
	shl.b64 	%rd16, %rd15, 2;
	add.s64 	%rd17, %rd2, %rd16;
	ld.global.nc.f32 	%f286, [%rd17+4];
$L__BB0_10:
	st.shared.f32 	[%r10+4], %f286;
	bar.sync 	0;
	ld.shared.f32 	%f27, [%r8+-124];
	ld.shared.f32 	%f28, [%r12];
	fma.rn.f32 	%f29, %f27, %f28, %f290;
	ld.shared.f32 	%f30, [%r12+4];
	fma.rn.f32 	%f31, %f27, %f30, %f289;
	ld.shared.f32 	%f32, [%r8+4];
	fma.rn.f32 	%f33, %f32, %f28, %f288;
	fma.rn.f32 	%f34, %f32, %f30, %f287;
	ld.shared.f32 	%f35, [%r8+-120];
	ld.shared.f32 	%f36, [%r12+128];
	fma.rn.f32 	%f37, %f35, %f36, %f29;
	ld.shared.f32 	%f38, [%r12+132];
	fma.rn.f32 	%f39, %f35, %f38, %f31;
	ld.shared.f32 	%f40, [%r8+8];
	fma.rn.f32 	%f41, %f40, %f36, %f33;
	fma.rn.f32 	%f42, %f40, %f38, %f34;
	ld.shared.f32 	%f43, [%r8+-116];
	ld.shared.f32 	%f44, [%r12+256];
	fma.rn.f32 	%f45, %f43, %f44, %f37;
	ld.shared.f32 	%f46, [%r12+260];
	fma.rn.f32 	%f47, %f43, %f46, %f39;
	ld.shared.f32 	%f48, [%r8+12];
	fma.rn.f32 	%f49, %f48, %f44, %f41;
	fma.rn.f32 	%f50, %f48, %f46, %f42;
	ld.shared.f32 	%f51, [%r8+-112];
	ld.shared.f32 	%f52, [%r12+384];
	fma.rn.f32 	%f53, %f51, %f52, %f45;
	ld.shared.f32 	%f54, [%r12+388];
	fma.rn.f32 	%f55, %f51, %f54, %f47;
	ld.shared.f32 	%f56, [%r8+16];
	fma.rn.f32 	%f57, %f56, %f52, %f49;
	fma.rn.f32 	%f58, %f56, %f54, %f50;
	ld.shared.f32 	%f59, [%r8+-108];
	ld.shared.f32 	%f60, [%r12+512];
	fma.rn.f32 	%f61, %f59, %f60, %f53;
	ld.shared.f32 	%f62, [%r12+516];
	fma.rn.f32 	%f63, %f59, %f62, %f55;
	ld.shared.f32 	%f64, [%r8+20];
	fma.rn.f32 	%f65, %f64, %f60, %f57;
	fma.rn.f32 	%f66, %f64, %f62, %f58;
	ld.shared.f32 	%f67, [%r8+-104];
	ld.shared.f32 	%f68, [%r12+640];
	fma.rn.f32 	%f69, %f67, %f68, %f61;
	ld.shared.f32 	%f70, [%r12+644];
	fma.rn.f32 	%f71, %f67, %f70, %f63;
	ld.shared.f32 	%f72, [%r8+24];
	fma.rn.f32 	%f73, %f72, %f68, %f65;
	fma.rn.f32 	%f74, %f72, %f70, %f66;
	ld.shared.f32 	%f75, [%r8+-100];
	ld.shared.f32 	%f76, [%r12+768];
	fma.rn.f32 	%f77, %f75, %f76, %f69;
	ld.shared.f32 	%f78, [%r12+772];
	fma.rn.f32 	%f79, %f75, %f78, %f71;
	ld.shared.f32 	%f80, [%r8+28];
	fma.rn.f32 	%f81, %f80, %f76, %f73;
	fma.rn.f32 	%f82, %f80, %f78, %f74;
	ld.shared.f32 	%f83, [%r8+-96];
	ld.shared.f32 	%f84, [%r12+896];
	fma.rn.f32 	%f85, %f83, %f84, %f77;
	ld.shared.f32 	%f86, [%r12+900];
	fma.rn.f32 	%f87, %f83, %f86, %f79;
	ld.shared.f32 	%f88, [%r8+32];
	fma.rn.f32 	%f89, %f88, %f84, %f81;
	fma.rn.f32 	%f90, %f88, %f86, %f82;
	ld.shared.f32 	%f91, [%r8+-92];
	ld.shared.f32 	%f92, [%r12+1024];
	fma.rn.f32 	%f93, %f91, %f92, %f85;
	ld.shared.f32 	%f94, [%r12+1028];
	fma.rn.f32 	%f95, %f91, %f94, %f87;
	ld.shared.f32 	%f96, [%r8+36];
	fma.rn.f32 	%f97, %f96, %f92, %f89;
	fma.rn.f32 	%f98, %f96, %f94, %f90;
	ld.shared.f32 	%f99, [%r8+-88];
	ld.shared.f32 	%f100, [%r12+1152];
	fma.rn.f32 	%f101, %f99, %f100, %f93;
	ld.shared.f32 	%f102, [%r12+1156];
	fma.rn.f32 	%f103, %f99, %f102, %f95;
	ld.shared.f32 	%f104, [%r8+40];
	fma.rn.f32 	%f105, %f104, %f100, %f97;
	fma.rn.f32 	%f106, %f104, %f102, %f98;
	ld.shared.f32 	%f107, [%r8+-84];
	ld.shared.f32 	%f108, [%r12+1280];
	fma.rn.f32 	%f109, %f107, %f108, %f101;
	ld.shared.f32 	%f110, [%r12+1284];
	fma.rn.f32 	%f111, %f107, %f110, %f103;
	ld.shared.f32 	%f112, [%r8+44];
	fma.rn.f32 	%f113, %f112, %f108, %f105;
	fma.rn.f32 	%f114, %f112, %f110, %f106;
	ld.shared.f32 	%f115, [%r8+-80];
	ld.shared.f32 	%f116, [%r12+1408];
	fma.rn.f32 	%f117, %f115, %f116, %f109;
	ld.shared.f32 	%f118, [%r12+1412];
	fma.rn.f32 	%f119, %f115, %f118, %f111;
	ld.shared.f32 	%f120, [%r8+48];
	fma.rn.f32 	%f121, %f120, %f116, %f113;
	fma.rn.f32 	%f122, %f120, %f118, %f114;
	ld.shared.f32 	%f123, [%r8+-76];
	ld.shared.f32 	%f124, [%r12+1536];
	fma.rn.f32 	%f125, %f123, %f124, %f117;
	ld.shared.f32 	%f126, [%r12+1540];
	fma.rn.f32 	%f127, %f123, %f126, %f119;
	ld.shared.f32 	%f128, [%r8+52];
	fma.rn.f32 	%f129, %f128, %f124, %f121;
	fma.rn.f32 	%f130, %f128, %f126, %f122;
	ld.shared.f32 	%f131, [%r8+-72];
	ld.shared.f32 	%f132, [%r12+1664];
	fma.rn.f32 	%f133, %f131, %f132, %f125;
	ld.shared.f32 	%f134, [%r12+1668];
	fma.rn.f32 	%f135, %f131, %f134, %f127;
	ld.shared.f32 	%f136, [%r8+56];
	fma.rn.f32 	%f137, %f136, %f132, %f129;
	fma.rn.f32 	%f138, %f136, %f134, %f130;
	ld.shared.f32 	%f139, [%r8+-68];
	ld.shared.f32 	%f140, [%r12+1792];
	fma.rn.f32 	%f141, %f139, %f140, %f133;
	ld.shared.f32 	%f142, [%r12+1796];
	fma.rn.f32 	%f143, %f139, %f142, %f135;
	ld.shared.f32 	%f144, [%r8+60];
	fma.rn.f32 	%f145, %f144, %f140, %f137;
	fma.rn.f32 	%f146, %f144, %f142, %f138;
	ld.shared.f32 	%f147, [%r8+-64];
	ld.shared.f32 	%f148, [%r12+1920];
	fma.rn.f32 	%f149, %f147, %f148, %f141;
	ld.shared.f32 	%f150, [%r12+1924];
	fma.rn.f32 	%f151, %f147, %f150, %f143;
	ld.shared.f32 	%f152, [%r8+64];
	fma.rn.f32 	%f153, %f152, %f148, %f145;
	fma.rn.f32 	%f154, %f152, %f150, %f146;
	ld.shared.f32 	%f155, [%r8+-60];
	ld.shared.f32 	%f156, [%r12+2048];
	fma.rn.f32 	%f157, %f155, %f156, %f149;
	ld.shared.f32 	%f158, [%r12+2052];
	fma.rn.f32 	%f159, %f155, %f158, %f151;
	ld.shared.f32 	%f160, [%r8+68];
	fma.rn.f32 	%f161, %f160, %f156, %f153;
	fma.rn.f32 	%f162, %f160, %f158, %f154;
	ld.shared.f32 	%f163, [%r8+-56];
	ld.shared.f32 	%f164, [%r12+2176];
	fma.rn.f32 	%f165, %f163, %f164, %f157;
	ld.shared.f32 	%f166, [%r12+2180];
	fma.rn.f32 	%f167, %f163, %f166, %f159;
	ld.shared.f32 	%f168, [%r8+72];
	fma.rn.f32 	%f169, %f168, %f164, %f161;
	fma.rn.f32 	%f170, %f168, %f166, %f162;
	ld.shared.f32 	%f171, [%r8+-52];
	ld.shared.f32 	%f172, [%r12+2304];
	fma.rn.f32 	%f173, %f171, %f172, %f165;
	ld.shared.f32 	%f174, [%r12+2308];
	fma.rn.f32 	%f175, %f171, %f174, %f167;
	ld.shared.f32 	%f176, [%r8+76];
	fma.rn.f32 	%f177, %f176, %f172, %f169;
	fma.rn.f32 	%f178, %f176, %f174, %f170;
	ld.shared.f32 	%f179, [%r8+-48];
	ld.shared.f32 	%f180, [%r12+2432];
	fma.rn.f32 	%f181, %f179, %f180, %f173;
	ld.shared.f32 	%f182, [%r12+2436];
	fma.rn.f32 	%f183, %f179, %f182, %f175;
	ld.shared.f32 	%f184, [%r8+80];
	fma.rn.f32 	%f185, %f184, %f180, %f177;
	fma.rn.f32 	%f186, %f184, %f182, %f178;
	ld.shared.f32 	%f187, [%r8+-44];
	ld.shared.f32 	%f188, [%r12+2560];
	fma.rn.f32 	%f189, %f187, %f188, %f181;
	ld.shared.f32 	%f190, [%r12+2564];
	fma.rn.f32 	%f191, %f187, %f190, %f183;
	ld.shared.f32 	%f192, [%r8+84];
	fma.rn.f32 	%f193, %f192, %f188, %f185;
	fma.rn.f32 	%f194, %f192, %f190, %f186;
	ld.shared.f32 	%f195, [%r8+-40];
	ld.shared.f32 	%f196, [%r12+2688];
	fma.rn.f32 	%f197, %f195, %f196, %f189;
	ld.shared.f32 	%f198, [%r12+2692];
	fma.rn.f32 	%f199, %f195, %f198, %f191;
	ld.shared.f32 	%f200, [%r8+88];
	fma.rn.f32 	%f201, %f200, %f196, %f193;
	fma.rn.f32 	%f202, %f200, %f198, %f194;
	ld.shared.f32 	%f203, [%r8+-36];
	ld.shared.f32 	%f204, [%r12+2816];
	fma.rn.f32 	%f205, %f203, %f204, %f197;
	ld.shared.f32 	%f206, [%r12+2820];
	fma.rn.f32 	%f207, %f203, %f206, %f199;
	ld.shared.f32 	%f208, [%r8+92];
	fma.rn.f32 	%f209, %f208, %f204, %f201;
	fma.rn.f32 	%f210, %f208, %f206, %f202;
	ld.shared.f32 	%f211, [%r8+-32];
	ld.shared.f32 	%f212, [%r12+2944];
	fma.rn.f32 	%f213, %f211, %f212, %f205;
	ld.shared.f32 	%f214, [%r12+2948];
	fma.rn.f32 	%f215, %f211, %f214, %f207;
	ld.shared.f32 	%f216, [%r8+96];
	fma.rn.f32 	%f217, %f216, %f212, %f209;
	fma.rn.f32 	%f218, %f216, %f214, %f210;
	ld.shared.f32 	%f219, [%r8+-28];
	ld.shared.f32 	%f220, [%r12+3072];
	fma.rn.f32 	%f221, %f219, %f220, %f213;
	ld.shared.f32 	%f222, [%r12+3076];
	fma.rn.f32 	%f223, %f219, %f222, %f215;
	ld.shared.f32 	%f224, [%r8+100];
	fma.rn.f32 	%f225, %f224, %f220, %f217;
	fma.rn.f32 	%f226, %f224, %f222, %f218;
	ld.shared.f32 	%f227, [%r8+-24];
	ld.shared.f32 	%f228, [%r12+3200];
	fma.rn.f32 	%f229, %f227, %f228, %f221;
	ld.shared.f32 	%f230, [%r12+3204];
	fma.rn.f32 	%f231, %f227, %f230, %f223;
	ld.shared.f32 	%f232, [%r8+104];
	fma.rn.f32 	%f233, %f232, %f228, %f225;
	fma.rn.f32 	%f234, %f232, %f230, %f226;
	ld.shared.f32 	%f235, [%r8+-20];
	ld.shared.f32 	%f236, [%r12+3328];
	fma.rn.f32 	%f237, %f235, %f236, %f229;
	ld.shared.f32 	%f238, [%r12+3332];
	fma.rn.f32 	%f239, %f235, %f238, %f231;
	ld.shared.f32 	%f240, [%r8+108];
	fma.rn.f32 	%f241, %f240, %f236, %f233;
	fma.rn.f32 	%f242, %f240, %f238, %f234;
	ld.shared.f32 	%f243, [%r8+-16];
	ld.shared.f32 	%f244, [%r12+3456];
	fma.rn.f32 	%f245, %f243, %f244, %f237;
	ld.shared.f32 	%f246, [%r12+3460];
	fma.rn.f32 	%f247, %f243, %f246, %f239;
	ld.shared.f32 	%f248, [%r8+112];
	fma.rn.f32 	%f249, %f248, %f244, %f241;
	fma.rn.f32 	%f250, %f248, %f246, %f242;
	ld.shared.f32 	%f251, [%r8+-12];
	ld.shared.f32 	%f252, [%r12+3584];
	fma.rn.f32 	%f253, %f251, %f252, %f245;
	ld.shared.f32 	%f254, [%r12+3588];
	fma.rn.f32 	%f255, %f251, %f254, %f247;
	ld.shared.f32 	%f256, [%r8+116];
	fma.rn.f32 	%f257, %f256, %f252, %f249;
	fma.rn.f32 	%f258, %f256, %f254, %f250;
	ld.shared.f32 	%f259, [%r8+-8];
	ld.shared.f32 	%f260, [%r12+3712];
	fma.rn.f32 	%f261, %f259, %f260, %f253;
	ld.shared.f32 	%f262, [%r12+3716];
	fma.rn.f32 	%f263, %f259, %f262, %f255;
	ld.shared.f32 	%f264, [%r8+120];
	fma.rn.f32 	%f265, %f264, %f260, %f257;
	fma.rn.f32 	%f266, %f264, %f262, %f258;
	ld.shared.f32 	%f267, [%r8+-4];
	ld.shared.f32 	%f268, [%r12+3840];
	fma.rn.f32 	%f269, %f267, %f268, %f261;
	ld.shared.f32 	%f270, [%r12+3844];
	fma.rn.f32 	%f271, %f267, %f270, %f263;
	ld.shared.f32 	%f272, [%r8+124];
	fma.rn.f32 	%f273, %f272, %f268, %f265;
	fma.rn.f32 	%f274, %f272, %f270, %f266;
	ld.shared.f32 	%f275, [%r8];
	ld.shared.f32 	%f276, [%r12+3968];
	fma.rn.f32 	%f290, %f275, %f276, %f269;
	ld.shared.f32 	%f277, [%r12+3972];
	fma.rn.f32 	%f289, %f275, %f277, %f271;
	ld.shared.f32 	%f278, [%r8+128];
	fma.rn.f32 	%f288, %f278, %f276, %f273;
	fma.rn.f32 	%f287, %f278, %f277, %f274;
	bar.sync 	0;
	add.s32 	%r68, %r68, 1;
	setp.ne.s32 	%p10, %r68, 0;
	add.s32 	%r67, %r67, %r15;
	add.s32 	%r66, %r66, %r15;
	add.s32 	%r65, %r65, 32;
	add.s32 	%r64, %r64, 32;
	add.s32 	%r63, %r63, 32;
	add.s32 	%r62, %r62, 32;
	@%p10 bra 	$L__BB0_2;
$L__BB0_11:
	mul.lo.s32 	%r33, %r4, %r37;
	max.s32 	%r56, %r4, %r7;
	setp.ge.s32 	%p11, %r56, %r37;
	@%p11 bra 	$L__BB0_13;
	add.s32 	%r57, %r7, %r33;
	mul.wide.s32 	%rd18, %r57, 4;
	add.s64 	%rd19, %rd3, %rd18;
	st.global.f32 	[%rd19], %f290;
$L__BB0_13:
	add.s32 	%r34, %r7, 1;
	max.s32 	%r58, %r4, %r34;
	setp.ge.s32 	%p12, %r58, %r37;
	@%p12 bra 	$L__BB0_15;
	cvt.s64.s32 	%rd20, %r33;
	cvt.s64.s32 	%rd21, %r7;
	add.s64 	%rd22, %rd21, %rd20;
	shl.b64 	%rd23, %rd22, 2;
	add.s64 	%rd24, %rd3, %rd23;
	st.global.f32 	[%rd24+4], %f289;
$L__BB0_15:
	add.s32 	%r35, %r4, 1;
	add.s32 	%r36, %r33, %r37;
	max.s32 	%r59, %r35, %r7;
	setp.ge.s32 	%p13, %r59, %r37;
	@%p13 bra 	$L__BB0_17;
	add.s32 	%r60, %r7, %r36;
	mul.wide.s32 	%rd25, %r60, 4;
	add.s64 	%rd26, %rd3, %rd25;
	st.global.f32 	[%rd26], %f288;
$L__BB0_17:
	max.s32 	%r61, %r35, %r34;
	setp.ge.s32 	%p14, %r61, %r37;
	@%p14 bra 	$L__BB0_19;
	cvt.s64.s32 	%rd27, %r36;
	cvt.s64.s32 	%rd28, %r7;
	add.s64 	%rd29, %rd28, %rd27;
	shl.b64 	%rd30, %rd29, 2;
	add.s64 	%rd31, %rd3, %rd30;
	st.global.f32 	[%rd31+4], %f287;
$L__BB0_19:
	ret;

}


// ===== COMPILED SASS (sm_100) =====

	.target	sm_100

	.elftype	@"ET_EXEC"


//--------------------- .note.nv.tkinfo           --------------------------
	.section	.note.nv.tkinfo,"",@"SHT_NOTE"
	.sectionflags	@"SHF_NOTE_NV_TKINFO"
	.tkinfo
        /*0018*/ 	.word	0x00000002
        /*0030*/ 	.string	""
        /*0030*/ 	.string	"ptxas"
        /*0030*/ 	.string	"Cuda compilation tools, release 13.0, V13.0.88"
        /*0030*/ 	.string	"Build cuda_13.0.r13.0/compiler.36424714_0"
        /*0030*/ 	.string	"-arch sm_100 -m 64 "



//--------------------- .note.nv.cuinfo           --------------------------
	.section	.note.nv.cuinfo,"",@"SHT_NOTE"
	.sectionflags	@"SHF_NOTE_NV_CUINFO"
        /*0018*/ 	.short	0x0002
        /*001a*/ 	.short	0x0064
        /*001c*/ 	.short	0x0082
	.zero		2


//--------------------- .nv.info                  --------------------------
	.section	.nv.info,"",@"SHT_CUDA_INFO"
	.align	4


	//----- nvinfo : EIATTR_REGCOUNT
	.align		4
        /*0000*/ 	.byte	0x04, 0x2f
        /*0002*/ 	.short	(.L_1 - .L_0)
	.align		4
.L_0:
        /*0004*/ 	.word	index@(_Z16matmul_tiled_wptPKfS0_Pfi)
        /*0008*/ 	.word	0x00000028


	//----- nvinfo : EIATTR_FRAME_SIZE
	.align		4
.L_1:
        /*000c*/ 	.byte	0x04, 0x11
        /*000e*/ 	.short	(.L_3 - .L_2)
	.align		4
.L_2:
        /*0010*/ 	.word	index@(_Z16matmul_tiled_wptPKfS0_Pfi)
        /*0014*/ 	.word	0x00000000


	//----- nvinfo : EIATTR_MIN_STACK_SIZE
	.align		4
.L_3:
        /*0018*/ 	.byte	0x04, 0x12
        /*001a*/ 	.short	(.L_5 - .L_4)
	.align		4
.L_4:
        /*001c*/ 	.word	index@(_Z16matmul_tiled_wptPKfS0_Pfi)
        /*0020*/ 	.word	0x00000000
.L_5:


//--------------------- .nv.compat                --------------------------
	.section	.nv.compat,"",@"SHT_CUDA_COMPAT_INFO"
	.align	4
        /*0000*/ 	.byte	0x02, 0x09, 0x00, 0x00, 0x02, 0x02, 0x01, 0x00, 0x02, 0x05, 0x05, 0x00, 0x03, 0x07, 0x01, 0x01
        /*0010*/ 	.byte	0x02, 0x03, 0x00, 0x00, 0x02, 0x06, 0x01, 0x00, 0x04, 0x0b, 0x08, 0x00, 0x09, 0x00, 0x00, 0x00
        /*0020*/ 	.byte	0x00, 0x00, 0x00, 0x00


//--------------------- .nv.info._Z16matmul_tiled_wptPKfS0_Pfi --------------------------
	.section	.nv.info._Z16matmul_tiled_wptPKfS0_Pfi,"",@"SHT_CUDA_INFO"
	.sectionflags	@""
	.align	4


	//----- nvinfo : EIATTR_CUDA_API_VERSION
	.align		4
        /*0000*/ 	.byte	0x04, 0x37
        /*0002*/ 	.short	(.L_7 - .L_6)
.L_6:
        /*0004*/ 	.word	0x00000082


	//----- nvinfo : EIATTR_KPARAM_INFO
	.align		4
.L_7:
        /*0008*/ 	.byte	0x04, 0x17
        /*000a*/ 	.short	(.L_9 - .L_8)
.L_8:
        /*000c*/ 	.word	0x00000000
        /*0010*/ 	.short	0x0003
        /*0012*/ 	.short	0x0018
        /*0014*/ 	.byte	0x00, 0xf0, 0x11, 0x00


	//----- nvinfo : EIATTR_KPARAM_INFO
	.align		4
.L_9:
        /*0018*/ 	.byte	0x04, 0x17
        /*001a*/ 	.short	(.L_11 - .L_10)
.L_10:
        /*001c*/ 	.word	0x00000000
        /*0020*/ 	.short	0x0002
        /*0022*/ 	.short	0x0010
        /*0024*/ 	.byte	0x00, 0xf5, 0x21, 0x00


	//----- nvinfo : EIATTR_KPARAM_INFO
	.align		4
.L_11:
        /*0028*/ 	.byte	0x04, 0x17
        /*002a*/ 	.short	(.L_13 - .L_12)
.L_12:
        /*002c*/ 	.word	0x00000000
        /*0030*/ 	.short	0x0001
        /*0032*/ 	.short	0x0008
        /*0034*/ 	.byte	0x00, 0xf5, 0x21, 0x00


	//----- nvinfo : EIATTR_KPARAM_INFO
	.align		4
.L_13:
        /*0038*/ 	.byte	0x04, 0x17
        /*003a*/ 	.short	(.L_15 - .L_14)
.L_14:
        /*003c*/ 	.word	0x00000000
        /*0040*/ 	.short	0x0000
        /*0042*/ 	.short	0x0000
        /*0044*/ 	.byte	0x00, 0xf5, 0x21, 0x00


	//----- nvinfo : EIATTR_SPARSE_MMA_MASK
	.align		4
.L_15:
        /*0048*/ 	.byte	0x03, 0x50
        /*004a*/ 	.short	0x0000


	//----- nvinfo : EIATTR_MAXREG_COUNT
	.align		4
        /*004c*/ 	.byte	0x03, 0x1b
        /*004e*/ 	.short	0x00ff


	//----- nvinfo : EIATTR_NUM_BARRIERS
	.align		4
        /*0050*/ 	.byte	0x02, 0x4c
        /*0052*/ 	.byte	0x01
	.zero		1


	//----- nvinfo : EIATTR_MERCURY_ISA_VERSION
	.align		4
        /*0054*/ 	.byte	0x03, 0x5f
        /*0056*/ 	.short	0x0101


	//----- nvinfo : EIATTR_VRC_CTA_INIT_COUNT
	.align		4
        /*0058*/ 	.byte	0x02, 0x4a
	.zero		1
	.zero		1


	//----- nvinfo : EIATTR_EXIT_INSTR_OFFSETS
	.align		4
        /*005c*/ 	.byte	0x04, 0x1c
        /*005e*/ 	.short	(.L_17 - .L_16)


	//   ....[0]....
.L_16:
        /*0060*/ 	.word	0x000011b0


	//   ....[1]....
        /*0064*/ 	.word	0x00001230


	//----- nvinfo : EIATTR_CBANK_PARAM_SIZE
	.align		4
.L_17:
        /*0068*/ 	.byte	0x03, 0x19
        /*006a*/ 	.short	0x001c


	//----- nvinfo : EIATTR_PARAM_CBANK
	.align		4
        /*006c*/ 	.byte	0x04, 0x0a
        /*006e*/ 	.short	(.L_19 - .L_18)
	.align		4
.L_18:
        /*0070*/ 	.word	index@(.nv.constant0._Z16matmul_tiled_wptPKfS0_Pfi)
        /*0074*/ 	.short	0x0380
        /*0076*/ 	.short	0x001c


	//----- nvinfo : EIATTR_SW_WAR
	.align		4
.L_19:
        /*0078*/ 	.byte	0x04, 0x36
        /*007a*/ 	.short	(.L_21 - .L_20)
.L_20:
        /*007c*/ 	.word	0x00000008
.L_21:


//--------------------- .nv.callgraph             --------------------------
	.section	.nv.callgraph,"",@"SHT_CUDA_CALLGRAPH"
	.align	4
	.sectionentsize	8
	.align		4
        /*0000*/ 	.word	0x00000000
	.align		4
        /*0004*/ 	.word	0xffffffff
	.align		4
        /*0008*/ 	.word	0x00000000
	.align		4
        /*000c*/ 	.word	0xfffffffe
	.align		4
        /*0010*/ 	.word	0x00000000
	.align		4
        /*0014*/ 	.word	0xfffffffd
	.align		4
        /*0018*/ 	.word	0x00000000
	.align		4
        /*001c*/ 	.word	0xfffffffc


//--------------------- .text._Z16matmul_tiled_wptPKfS0_Pfi --------------------------
	.section	.text._Z16matmul_tiled_wptPKfS0_Pfi,"ax",@progbits
	.align	128
        .global         _Z16matmul_tiled_wptPKfS0_Pfi
        .type           _Z16matmul_tiled_wptPKfS0_Pfi,@function
        .size           _Z16matmul_tiled_wptPKfS0_Pfi,(.L_x_3 - _Z16matmul_tiled_wptPKfS0_Pfi)
        .other          _Z16matmul_tiled_wptPKfS0_Pfi,@"STO_CUDA_ENTRY STV_DEFAULT"
_Z16matmul_tiled_wptPKfS0_Pfi:
.text._Z16matmul_tiled_wptPKfS0_Pfi:
[----:B------:R-:W-:Y:S01]  /*0000*/  LDC R1, c[0x0][0x37c] ;  /* 0x0000df00ff017b82 */ /* 0x000fe20000000800 */
[----:B------:R-:W0:Y:S01]  /*0010*/  LDCU UR4, c[0x0][0x398] ;  /* 0x00007300ff0477ac */ /* 0x000e220008000800 */
[----:B------:R-:W1:Y:S01]  /*0020*/  S2R R31, SR_TID.Y ;  /* 0x00000000001f7919 */ /* 0x000e620000002200 */
[----:B------:R-:W-:Y:S01]  /*0030*/  HFMA2 R37, -RZ, RZ, 0, 0 ;  /* 0x00000000ff257431 */ /* 0x000fe200000001ff */
[----:B------:R-:W-:Y:S01]  /*0040*/  MOV R27, RZ ;  /* 0x000000ff001b7202 */ /* 0x000fe20000000f00 */
[----:B------:R-:W2:Y:S01]  /*0050*/  LDCU.64 UR8, c[0x0][0x358] ;  /* 0x00006b00ff0877ac */ /* 0x000ea20008000a00 */
[----:B------:R-:W1:Y:S01]  /*0060*/  S2R R2, SR_CTAID.Y ;  /* 0x0000000000027919 */ /* 0x000e620000002600 */
[----:B------:R-:W-:Y:S01]  /*0070*/  CS2R R24, SRZ ;  /* 0x0000000000187805 */ /* 0x000fe2000001ff00 */
[----:B------:R-:W3:Y:S01]  /*0080*/  S2R R33, SR_TID.X ;  /* 0x0000000000217919 */ /* 0x000ee20000002100 */
[----:B------:R-:W4:Y:S01]  /*0090*/  S2R R4, SR_CTAID.X ;  /* 0x0000000000047919 */ /* 0x000f220000002500 */
[----:B0-----:R-:W-:-:S04]  /*00a0*/  MOV R0, UR4 ;  /* 0x0000000400007c02 */ /* 0x001fc80008000f00 */
[----:B------:R-:W-:Y:S02]  /*00b0*/  ISETP.GE.AND P0, PT, R0, 0x1, PT ;  /* 0x000000010000780c */ /* 0x000fe40003f06270 */
[----:B-1----:R-:W-:Y:S02]  /*00c0*/  LEA R2, R2, R31, 0x5 ;  /* 0x0000001f02027211 */ /* 0x002fe400078e28ff */
[----:B---3--:R-:W-:Y:S02]  /*00d0*/  SHF.L.U32 R7, R33, 0x1, RZ ;  /* 0x0000000121077819 */ /* 0x008fe400000006ff */
[----:B------:R-:W-:Y:S02]  /*00e0*/  SHF.L.U32 R35, R2, 0x1, RZ ;  /* 0x0000000102237819 */ /* 0x000fe400000006ff */
[----:B----4-:R-:W-:-:S05]  /*00f0*/  LEA R30, R4, R7, 0x6 ;  /* 0x00000007041e7211 */ /* 0x010fca00078e30ff */
[----:B--2---:R-:W-:Y:S05]  /*0100*/  @!P0 BRA `(.L_x_0) ;  /* 0x0000000c00bc8947 */ /* 0x004fea0003800000 */
[----:B------:R-:W0:Y:S01]  /*0110*/  S2UR UR6, SR_CgaCtaId ;  /* 0x00000000000679c3 */ /* 0x000e220000008800 */
[-C--:B------:R-:W-:Y:S01]  /*0120*/  IMAD R21, R31, R0.reuse, RZ ;  /* 0x000000001f157224 */ /* 0x080fe200078e02ff */
[----:B------:R-:W-:Y:S01]  /*0130*/  UMOV UR4, 0x400 ;  /* 0x0000040000047882 */ /* 0x000fe20000000000 */
[----:B------:R-:W-:Y:S01]  /*0140*/  IADD3 R20, PT, PT, R30, 0x1, RZ ;  /* 0x000000011e147810 */ /* 0x000fe20007ffe0ff */
[----:B------:R-:W-:Y:S01]  /*0150*/  UIADD3 UR5, UPT, UPT, UR4, 0x1000, URZ ;  /* 0x0000100004057890 */ /* 0x000fe2000fffe0ff */
[----:B------:R-:W-:Y:S02]  /*0160*/  MOV R37, RZ ;  /* 0x000000ff00257202 */ /* 0x000fe40000000f00 */
[----:B------:R-:W-:Y:S01]  /*0170*/  LEA R2, R4, R21, 0x6 ;  /* 0x0000001504027211 */ /* 0x000fe200078e30ff */
[----:B------:R-:W-:-:S03]  /*0180*/  IMAD R4, R35, R0, R0 ;  /* 0x0000000023047224 */ /* 0x000fc600078e0200 */
[----:B------:R-:W-:Y:S02]  /*0190*/  IADD3 R7, PT, PT, R7, R2, RZ ;  /* 0x0000000207077210 */ /* 0x000fe40007ffe0ff */
[----:B------:R-:W-:Y:S02]  /*01a0*/  IADD3 R2, PT, PT, R0, 0x1f, RZ ;  /* 0x0000001f00027810 */ /* 0x000fe40007ffe0ff */
[----:B------:R-:W-:Y:S02]  /*01b0*/  IADD3 R4, PT, PT, R33, R4, RZ ;  /* 0x0000000421047210 */ /* 0x000fe40007ffe0ff */
[----:B------:R-:W-:Y:S01]  /*01c0*/  SHF.R.U32.HI R6, RZ, 0x5, R2 ;  /* 0x00000005ff067819 */ /* 0x000fe20000011602 */
[----:B------:R-:W-:-:S03]  /*01d0*/  IMAD R2, R35, R0, R33 ;  /* 0x0000000023027224 */ /* 0x000fc600078e0221 */
[----:B------:R-:W-:Y:S01]  /*01e0*/  IADD3 R6, PT, PT, -R6, RZ, RZ ;  /* 0x000000ff06067210 */ /* 0x000fe20007ffe1ff */
[----:B0-----:R-:W-:Y:S02]  /*01f0*/  ULEA UR4, UR6, UR4, 0x18 ;  /* 0x0000000406047291 */ /* 0x001fe4000f8ec0ff */
[----:B------:R-:W-:-:S04]  /*0200*/  ULEA UR5, UR6, UR5, 0x18 ;  /* 0x0000000506057291 */ /* 0x000fc8000f8ec0ff */
[----:B------:R-:W-:Y:S02]  /*0210*/  LEA R29, R31, UR4, 0x8 ;  /* 0x000000041f1d7c11 */ /* 0x000fe4000f8e40ff */
[C---:B------:R-:W-:Y:S02]  /*0220*/  LEA R28, R33.reuse, UR5, 0x3 ;  /* 0x00000005211c7c11 */ /* 0x040fe4000f8e18ff */
[----:B------:R-:W-:Y:S02]  /*0230*/  LEA R5, R33, R29, 0x2 ;  /* 0x0000001d21057211 */ /* 0x000fe400078e10ff */
[----:B------:R-:W-:-:S07]  /*0240*/  LEA R3, R31, R28, 0x7 ;  /* 0x0000001c1f037211 */ /* 0x000fce00078e38ff */
.L_x_1:
[----:B------:R-:W0:Y:S01]  /*0250*/  LDC R0, c[0x0][0x398] ;  /* 0x0000e600ff007b82 */ /* 0x000e220000000800 */
[-C--:B------:R-:W-:Y:S01]  /*0260*/  VIMNMX R9, PT, PT, R20, R31.reuse, !PT ;  /* 0x0000001f14097248 */ /* 0x080fe20007fe0100 */
[----:B------:R-:W-:Y:S01]  /*0270*/  HFMA2 R32, -RZ, RZ, 0, 0 ;  /* 0x00000000ff207431 */ /* 0x000fe200000001ff */
[----:B------:R-:W-:Y:S01]  /*0280*/  VIMNMX R11, PT, PT, R30, R31, !PT ;  /* 0x0000001f1e0b7248 */ /* 0x000fe20007fe0100 */
[----:B------:R-:W-:Y:S01]  /*0290*/  HFMA2 R36, -RZ, RZ, 0, 0 ;  /* 0x00000000ff247431 */ /* 0x000fe200000001ff */
[----:B------:R-:W-:Y:S02]  /*02a0*/  MOV R34, RZ ;  /* 0x000000ff00227202 */ /* 0x000fe40000000f00 */
[-C--:B0-----:R-:W-:Y:S02]  /*02b0*/  ISETP.GE.AND P1, PT, R9, R0.reuse, PT ;  /* 0x000000000900720c */ /* 0x081fe40003f26270 */
[----:B------:R-:W-:Y:S02]  /*02c0*/  ISETP.GE.AND P0, PT, R33, R0, PT ;  /* 0x000000002100720c */ /* 0x000fe40003f06270 */
[----:B------:R-:W-:-:S02]  /*02d0*/  IADD3 R9, PT, PT, R35, 0x1, RZ ;  /* 0x0000000123097810 */ /* 0x000fc40007ffe0ff */
[-C--:B------:R-:W-:Y:S02]  /*02e0*/  ISETP.GE.U32.OR P2, PT, R35, R0.reuse, P0 ;  /* 0x000000002300720c */ /* 0x080fe40000746470 */
[-C--:B------:R-:W-:Y:S02]  /*02f0*/  ISETP.GE.U32.OR P0, PT, R9, R0.reuse, P0 ;  /* 0x000000000900720c */ /* 0x080fe40000706470 */
[----:B------:R-:W-:-:S03]  /*0300*/  ISETP.GE.AND P3, PT, R11, R0, PT ;  /* 0x000000000b00720c */ /* 0x000fc60003f66270 */
[----:B------:R-:W0:Y:S01]  /*0310*/  @!P1 LDC.64 R8, c[0x0][0x388] ;  /* 0x0000e200ff089b82 */ /* 0x000e220000000a00 */
[----:B------:R-:W-:-:S04]  /*0320*/  @!P1 IADD3 R16, P4, PT, R30, R21, RZ ;  /* 0x000000151e109210 */ /* 0x000fc80007f9e0ff */
[----:B------:R-:W-:-:S03]  /*0330*/  @!P1 LEA.HI.X.SX32 R17, R30, RZ, 0x1, P4 ;  /* 0x000000ff1e119211 */ /* 0x000fc600020f0eff */
[----:B------:R-:W1:Y:S08]  /*0340*/  @!P2 LDC.64 R14, c[0x0][0x380] ;  /* 0x0000e000ff0eab82 */ /* 0x000e700000000a00 */
[----:B------:R-:W2:Y:S08]  /*0350*/  @!P0 LDC.64 R10, c[0x0][0x380] ;  /* 0x0000e000ff0a8b82 */ /* 0x000eb00000000a00 */
[----:B------:R-:W3:Y:S01]  /*0360*/  @!P3 LDC.64 R12, c[0x0][0x388] ;  /* 0x0000e200ff0cbb82 */ /* 0x000ee20000000a00 */
[----:B0-----:R-:W-:-:S02]  /*0370*/  @!P1 LEA R22, P4, R16, R8, 0x2 ;  /* 0x0000000810169211 */ /* 0x001fc400078810ff */
[----:B------:R-:W-:Y:S02]  /*0380*/  MOV R8, RZ ;  /* 0x000000ff00087202 */ /* 0x000fe40000000f00 */
[----:B------:R-:W-:Y:S01]  /*0390*/  @!P1 LEA.HI.X R23, R16, R9, R17, 0x2, P4 ;  /* 0x0000000910179211 */ /* 0x000fe200020f1411 */
[----:B-1----:R-:W-:-:S04]  /*03a0*/  @!P2 IMAD.WIDE.U32 R14, R2, 0x4, R14 ;  /* 0x00000004020ea825 */ /* 0x002fc800078e000e */
[----:B------:R-:W4:Y:S04]  /*03b0*/  @!P1 LDG.E.CONSTANT R8, desc[UR8][R22.64+0x4] ;  /* 0x0000040816089981 */ /* 0x000f28000c1e9900 */
[----:B------:R-:W5:Y:S01]  /*03c0*/  @!P2 LDG.E.CONSTANT R32, desc[UR8][R14.64] ;  /* 0x000000080e20a981 */ /* 0x000f62000c1e9900 */
[----:B--2---:R-:W-:-:S05]  /*03d0*/  @!P0 IMAD.WIDE.U32 R10, R4, 0x4, R10 ;  /* 0x00000004040a8825 */ /* 0x004fca00078e000a */
[----:B------:R-:W2:Y:S01]  /*03e0*/  @!P0 LDG.E.CONSTANT R34, desc[UR8][R10.64] ;  /* 0x000000080a228981 */ /* 0x000ea2000c1e9900 */
[----:B---3--:R-:W-:-:S05]  /*03f0*/  @!P3 IMAD.WIDE R12, R7, 0x4, R12 ;  /* 0x00000004070cb825 */ /* 0x008fca00078e020c */
[----:B------:R-:W3:Y:S04]  /*0400*/  @!P3 LDG.E.CONSTANT R36, desc[UR8][R12.64] ;  /* 0x000000080c24b981 */ /* 0x000ee8000c1e9900 */
[----:B-----5:R-:W-:Y:S04]  /*0410*/  STS [R5], R32 ;  /* 0x0000002005007388 */ /* 0x020fe80000000800 */
[----:B--2---:R-:W-:Y:S04]  /*0420*/  STS [R5+0x80], R34 ;  /* 0x0000802205007388 */ /* 0x004fe80000000800 */
[----:B----4-:R-:W-:Y:S04]  /*0430*/  STS [R3+0x4], R8 ;  /* 0x0000040803007388 */ /* 0x010fe80000000800 */
[----:B---3--:R-:W-:Y:S01]  /*0440*/  STS [R3], R36 ;  /* 0x0000002403007388 */ /* 0x008fe20000000800 */
[----:B------:R-:W-:Y:S06]  /*0450*/  BAR.SYNC.DEFER_BLOCKING 0x0 ;  /* 0x0000000000007b1d */ /* 0x000fec0000010000 */
[----:B------:R-:W-:Y:S04]  /*0460*/  LDS.64 R12, [R28] ;  /* 0x000000001c0c7984 */ /* 0x000fe80000000a00 */
[----:B------:R-:W0:Y:S04]  /*0470*/  LDS.128 R16, [R29] ;  /* 0x000000001d107984 */ /* 0x000e280000000c00 */
[----:B------:R-:W1:Y:S04]  /*0480*/  LDS.128 R8, [R29+0x80] ;  /* 0x000080001d087984 */ /* 0x000e680000000c00 */
[----:B------:R-:W2:Y:S04]  /*0490*/  LDS.64 R14, [R28+0x80] ;  /* 0x000080001c0e7984 */ /* 0x000ea80000000a00 */
[----:B------:R-:W-:Y:S01]  /*04a0*/  LDS.64 R22, [R28+0x180] ;  /* 0x000180001c167984 */ /* 0x000fe20000000a00 */
[C---:B0-----:R-:W-:Y:S01]  /*04b0*/  FFMA R26, R16.reuse, R12, R25 ;  /* 0x0000000c101a7223 */ /* 0x041fe20000000019 */
[----:B------:R-:W-:-:S02]  /*04c0*/  FFMA R16, R16, R13, R24 ;  /* 0x0000000d10107223 */ /* 0x000fc40000000018 */
[----:B------:R-:W0:Y:S01]  /*04d0*/  LDS.64 R24, [R28+0x100] ;  /* 0x000100001c187984 */ /* 0x000e220000000a00 */
[----:B-1----:R-:W-:Y:S01]  /*04e0*/  FFMA R12, R12, R8, R27 ;  /* 0x000000080c0c7223 */ /* 0x002fe2000000001b */
[----:B------:R-:W-:Y:S01]  /*04f0*/  FFMA R8, R8, R13, R37 ;  /* 0x0000000d08087223 */ /* 0x000fe20000000025 */
[C---:B--2---:R-:W-:Y:S01]  /*0500*/  FFMA R27, R14.reuse, R17, R26 ;  /* 0x000000110e1b7223 */ /* 0x044fe2000000001a */
[----:B------:R-:W-:Y:S01]  /*0510*/  FFMA R17, R17, R15, R16 ;  /* 0x0000000f11117223 */ /* 0x000fe20000000010 */
[-C--:B------:R-:W-:Y:S01]  /*0520*/  FFMA R37, R14, R9.reuse, R12 ;  /* 0x000000090e257223 */ /* 0x080fe2000000000c */
[----:B------:R-:W-:Y:S02]  /*0530*/  FFMA R16, R15, R9, R8 ;  /* 0x000000090f107223 */ /* 0x000fe40000000008 */
[----:B------:R-:W-:Y:S04]  /*0540*/  LDS.64 R8, [R28+0x200] ;  /* 0x000200001c087984 */ /* 0x000fe80000000a00 */
[----:B------:R-:W1:Y:S01]  /*0550*/  LDS.128 R12, [R29+0x10] ;  /* 0x000010001d0c7984 */ /* 0x000e620000000c00 */
[----:B0-----:R-:W-:Y:S01]  /*0560*/  FFMA R27, R24, R18, R27 ;  /* 0x00000012181b7223 */ /* 0x001fe2000000001b */
[----:B------:R-:W-:Y:S01]  /*0570*/  FFMA R18, R18, R25, R17 ;  /* 0x0000001912127223 */ /* 0x000fe20000000011 */
[-C--:B------:R-:W-:Y:S01]  /*0580*/  FFMA R37, R24, R10.reuse, R37 ;  /* 0x0000000a18257223 */ /* 0x080fe20000000025 */
[----:B------:R-:W-:Y:S01]  /*0590*/  FFMA R10, R25, R10, R16 ;  /* 0x0000000a190a7223 */ /* 0x000fe20000000010 */
[C---:B------:R-:W-:Y:S01]  /*05a0*/  FFMA R25, R22.reuse, R19, R27 ;  /* 0x0000001316197223 */ /* 0x040fe2000000001b */
[----:B------:R-:W-:Y:S01]  /*05b0*/  FFMA R24, R19, R23, R18 ;  /* 0x0000001713187223 */ /* 0x000fe20000000012 */
[----:B------:R-:W-:Y:S04]  /*05c0*/  LDS.64 R26, [R28+0x280] ;  /* 0x000280001c1a7984 */ /* 0x000fe80000000a00 */
[----:B------:R-:W0:Y:S01]  /*05d0*/  LDS.128 R16, [R29+0x90] ;  /* 0x000090001d107984 */ /* 0x000e220000000c00 */
[-C--:B------:R-:W-:Y:S01]  /*05e0*/  FFMA R37, R22, R11.reuse, R37 ;  /* 0x0000000b16257223 */ /* 0x080fe20000000025 */
[----:B------:R-:W-:Y:S01]  /*05f0*/  FFMA R11, R23, R11, R10 ;  /* 0x0000000b170b7223 */ /* 0x000fe2000000000a */
[C---:B-1----:R-:W-:Y:S01]  /*0600*/  FFMA R10, R12.reuse, R8, R25 ;  /* 0x000000080c0a7223 */ /* 0x042fe20000000019 */
[-C--:B------:R-:W-:Y:S01]  /*0610*/  FFMA R12, R12, R9.reuse, R24 ;  /* 0x000000090c0c7223 */ /* 0x080fe20000000018 */
[----:B------:R-:W-:Y:S04]  /*0620*/  LDS.64 R22, [R28+0x380] ;  /* 0x000380001c167984 */ /* 0x000fe80000000a00 */
[----:B------:R-:W1:Y:S01]  /*0630*/  LDS.64 R24, [R28+0x300] ;  /* 0x000300001c187984 */ /* 0x000e620000000a00 */
[----:B0-----:R-:W-:Y:S01]  /*0640*/  FFMA R8, R8, R16, R37 ;  /* 0x0000001008087223 */ /* 0x001fe20000000025 */
[----:B------:R-:W-:Y:S01]  /*0650*/  FFMA R16, R16, R9, R11 ;  /* 0x0000000910107223 */ /* 0x000fe2000000000b */
[C---:B------:R-:W-:Y:S01]  /*0660*/  FFMA R37, R26.reuse, R13, R10 ;  /* 0x0000000d1a257223 */ /* 0x040fe2000000000a */
[----:B------:R-:W-:Y:S01]  /*0670*/  FFMA R13, R13, R27, R12 ;  /* 0x0000001b0d0d7223 */ /* 0x000fe2000000000c */
[-C--:B------:R-:W-:Y:S01]  /*0680*/  FFMA R26, R26, R17.reuse, R8 ;  /* 0x000000111a1a7223 */ /* 0x080fe20000000008 */
[----:B------:R-:W-:Y:S01]  /*0690*/  FFMA R12, R27, R17, R16 ;  /* 0x000000111b0c7223 */ /* 0x000fe20000000010 */
[----:B------:R-:W-:Y:S04]  /*06a0*/  LDS.128 R8, [R29+0x20] ;  /* 0x000020001d087984 */ /* 0x000fe80000000c00 */
[----:B------:R-:W0:Y:S01]  /*06b0*/  LDS.64 R16, [R28+0x400] ;  /* 0x000400001c107984 */ /* 0x000e220000000a00 */
[----:B-1----:R-:W-:Y:S01]  /*06c0*/  FFMA R27, R24, R14, R37 ;  /* 0x0000000e181b7223 */ /* 0x002fe20000000025 */
[----:B------:R-:W-:Y:S01]  /*06d0*/  FFMA R14, R14, R25, R13 ;  /* 0x000000190e0e7223 */ /* 0x000fe2000000000d */
[-C--:B------:R-:W-:Y:S01]  /*06e0*/  FFMA R37, R24, R18.reuse, R26 ;  /* 0x0000001218257223 */ /* 0x080fe2000000001a */
[----:B------:R-:W-:Y:S01]  /*06f0*/  FFMA R18, R25, R18, R12 ;  /* 0x0000001219127223 */ /* 0x000fe2000000000c */
[C---:B------:R-:W-:Y:S01]  /*0700*/  FFMA R25, R22.reuse, R15, R27 ;  /* 0x0000000f16197223 */ /* 0x040fe2000000001b */
[----:B------:R-:W-:Y:S01]  /*0710*/  FFMA R24, R15, R23, R14 ;  /* 0x000000170f187223 */ /* 0x000fe2000000000e */
[----:B------:R-:W-:Y:S01]  /*0720*/  LDS.64 R26, [R28+0x480] ;  /* 0x000480001c1a7984 */ /* 0x000fe20000000a00 */
[----:B------:R-:W-:-:S03]  /*0730*/  FFMA R37, R22, R19, R37 ;  /* 0x0000001316257223 */ /* 0x000fc60000000025 */
[----:B------:R-:W1:Y:S01]  /*0740*/  LDS.128 R12, [R29+0xa0] ;  /* 0x0000a0001d0c7984 */ /* 0x000e620000000c00 */
[----:B------:R-:W-:-:S03]  /*0750*/  FFMA R19, R23, R19, R18 ;  /* 0x0000001317137223 */ /* 0x000fc60000000012 */
[----:B------:R-:W-:Y:S01]  /*0760*/  LDS.64 R22, [R28+0x580] ;  /* 0x000580001c167984 */ /* 0x000fe20000000a00 */
[C---:B0-----:R-:W-:Y:S01]  /*0770*/  FFMA R18, R8.reuse, R16, R25 ;  /* 0x0000001008127223 */ /* 0x041fe20000000019 */
[-C--:B------:R-:W-:Y:S02]  /*0780*/  FFMA R8, R8, R17.reuse, R24 ;  /* 0x0000001108087223 */ /* 0x080fe40000000018 */
[----:B------:R-:W0:Y:S01]  /*0790*/  LDS.64 R24, [R28+0x500] ;  /* 0x000500001c187984 */ /* 0x000e220000000a00 */
[----:B-1----:R-:W-:Y:S01]  /*07a0*/  FFMA R16, R16, R12, R37 ;  /* 0x0000000c10107223 */ /* 0x002fe20000000025 */
[----:B------:R-:W-:Y:S01]  /*07b0*/  FFMA R12, R12, R17, R19 ;  /* 0x000000110c0c7223 */ /* 0x000fe20000000013 */
[C---:B------:R-:W-:Y:S01]  /*07c0*/  FFMA R37, R26.reuse, R9, R18 ;  /* 0x000000091a257223 */ /* 0x040fe20000000012 */
[----:B------:R-:W-:Y:S01]  /*07d0*/  FFMA R9, R9, R27, R8 ;  /* 0x0000001b09097223 */ /* 0x000fe20000000008 */
[-C--:B------:R-:W-:Y:S01]  /*07e0*/  FFMA R26, R26, R13.reuse, R16 ;  /* 0x0000000d1a1a7223 */ /* 0x080fe20000000010 */
[----:B------:R-:W-:Y:S01]  /*07f0*/  FFMA R8, R27, R13, R12 ;  /* 0x0000000d1b087223 */ /* 0x000fe2000000000c */
[----:B------:R-:W-:Y:S04]  /*0800*/  LDS.128 R16, [R29+0x30] ;  /* 0x000030001d107984 */ /* 0x000fe80000000c00 */
[----:B------:R-:W1:Y:S01]  /*0810*/  LDS.64 R12, [R28+0x600] ;  /* 0x000600001c0c7984 */ /* 0x000e620000000a00 */
        /* <DEDUP_REMOVED lines=9> */
[----:B------:R-:W-:-:S02]  /*08b0*/  FFMA R15, R23, R15, R14 ;  /* 0x0000000f170f7223 */ /* 0x000fc4000000000e */
[----:B------:R-:W-:Y:S01]  /*08c0*/  LDS.64 R22, [R28+0x780] ;  /* 0x000780001c167984 */ /* 0x000fe20000000a00 */
[C---:B-1----:R-:W-:Y:S01]  /*08d0*/  FFMA R14, R16.reuse, R12, R25 ;  /* 0x0000000c100e7223 */ /* 0x042fe20000000019 */
[-C--:B------:R-:W-:Y:S02]  /*08e0*/  FFMA R16, R16, R13.reuse, R24 ;  /* 0x0000000d10107223 */ /* 0x080fe40000000018 */
        /* <DEDUP_REMOVED lines=60> */
[-C--:B------:R-:W-:Y:S01]  /*0cb0*/  FFMA R37, R22, R15.reuse, R37 ;  /* 0x0000000f16257223 */ /* 0x080fe20000000025 */
[----:B------:R-:W-:-:S02]  /*0cc0*/  FFMA R15, R23, R15, R14 ;  /* 0x0000000f170f7223 */ /* 0x000fc4000000000e */
[----:B------:R-:W1:Y:S04]  /*0cd0*/  LDS.128 R8, [R29+0xe0] ;  /* 0x0000e0001d087984 */ /* 0x000e680000000c00 */
[----:B------:R-:W-:Y:S01]  /*0ce0*/  LDS.64 R22, [R28+0xd80] ;  /* 0x000d80001c167984 */ /* 0x000fe20000000a00 */
[C---:B0-----:R-:W-:Y:S01]  /*0cf0*/  FFMA R14, R16.reuse, R12, R27 ;  /* 0x0000000c100e7223 */ /* 0x041fe2000000001b */
[----:B------:R-:W-:Y:S02]  /*0d00*/  FFMA R16, R16, R13, R26 ;  /* 0x0000000d10107223 */ /* 0x000fe4000000001a */
[----:B------:R-:W0:Y:S01]  /*0d10*/  LDS.64 R26, [R28+0xd00] ;  /* 0x000d00001c1a7984 */ /* 0x000e220000000a00 */
[----:B-1----:R-:W-:Y:S01]  /*0d20*/  FFMA R12, R12, R8, R37 ;  /* 0x000000080c0c7223 */ /* 0x002fe20000000025 */
[----:B------:R-:W-:Y:S01]  /*0d30*/  FFMA R37, R24, R17, R14 ;  /* 0x0000001118257223 */ /* 0x000fe2000000000e */
[----:B------:R-:W-:Y:S01]  /*0d40*/  FFMA R8, R8, R13, R15 ;  /* 0x0000000d08087223 */ /* 0x000fe2000000000f */
[----:B------:R-:W-:Y:S01]  /*0d50*/  FFMA R17, R17, R25, R16 ;  /* 0x0000001911117223 */ /* 0x000fe20000000010 */
[----:B------:R-:W-:-:S02]  /*0d60*/  FFMA R24, R24, R9, R12 ;  /* 0x0000000918187223 */ /* 0x000fc4000000000c */
[----:B------:R-:W-:Y:S01]  /*0d70*/  FFMA R16, R25, R9, R8 ;  /* 0x0000000919107223 */ /* 0x000fe20000000008 */
[----:B------:R-:W-:Y:S04]  /*0d80*/  LDS.128 R12, [R29+0x70] ;  /* 0x000070001d0c7984 */ /* 0x000fe80000000c00 */
[----:B------:R-:W1:Y:S01]  /*0d90*/  LDS.64 R8, [R28+0xe00] ;  /* 0x000e00001c087984 */ /* 0x000e620000000a00 */
[----:B0-----:R-:W-:Y:S01]  /*0da0*/  FFMA R37, R26, R18, R37 ;  /* 0x000000121a257223 */ /* 0x001fe20000000025 */
[----:B------:R-:W-:Y:S01]  /*0db0*/  FFMA R18, R18, R27, R17 ;  /* 0x0000001b12127223 */ /* 0x000fe20000000011 */
[-C--:B------:R-:W-:Y:S01]  /*0dc0*/  FFMA R24, R26, R10.reuse, R24 ;  /* 0x0000000a1a187223 */ /* 0x080fe20000000018 */
[----:B------:R-:W-:Y:S01]  /*0dd0*/  FFMA R10, R27, R10, R16 ;  /* 0x0000000a1b0a7223 */ /* 0x000fe20000000010 */
[----:B------:R-:W-:Y:S01]  /*0de0*/  FFMA R37, R22, R19, R37 ;  /* 0x0000001316257223 */ /* 0x000fe20000000025 */
[----:B------:R-:W-:-:S02]  /*0df0*/  FFMA R26, R19, R23, R18 ;  /* 0x00000017131a7223 */ /* 0x000fc40000000012 */
[----:B------:R-:W0:Y:S01]  /*0e00*/  LDS.128 R16, [R29+0xf0] ;  /* 0x0000f0001d107984 */ /* 0x000e220000000c00 */
[----:B------:R-:W-:-:S03]  /*0e10*/  FFMA R27, R22, R11, R24 ;  /* 0x0000000b161b7223 */ /* 0x000fc60000000018 */
[----:B------:R-:W2:Y:S01]  /*0e20*/  LDS.64 R24, [R28+0xe80] ;  /* 0x000e80001c187984 */ /* 0x000ea20000000a00 */
[----:B------:R-:W-:-:S03]  /*0e30*/  FFMA R32, R23, R11, R10 ;  /* 0x0000000b17207223 */ /* 0x000fc6000000000a */
[----:B------:R-:W3:Y:S04]  /*0e40*/  LDS.64 R10, [R28+0xf00] ;  /* 0x000f00001c0a7984 */ /* 0x000ee80000000a00 */
[----:B------:R-:W4:Y:S01]  /*0e50*/  LDS.64 R22, [R28+0xf80] ;  /* 0x000f80001c167984 */ /* 0x000f220000000a00 */
[----:B------:R-:W-:Y:S01]  /*0e60*/  IADD3 R6, PT, PT, R6, 0x1, RZ ;  /* 0x0000000106067810 */ /* 0x000fe20007ffe0ff */
[----:B-1----:R-:W-:-:S03]  /*0e70*/  FFMA R37, R12, R8, R37 ;  /* 0x000000080c257223 */ /* 0x002fc60000000025 */
[----:B------:R-:W-:Y:S01]  /*0e80*/  ISETP.NE.AND P0, PT, R6, RZ, PT ;  /* 0x000000ff0600720c */ /* 0x000fe20003f05270 */
[----:B------:R-:W-:Y:S01]  /*0e90*/  FFMA R26, R12, R9, R26 ;  /* 0x000000090c1a7223 */ /* 0x000fe2000000001a */
[----:B------:R-:W-:Y:S02]  /*0ea0*/  IADD3 R31, PT, PT, R31, 0x20, RZ ;  /* 0x000000201f1f7810 */ /* 0x000fe40007ffe0ff */
[----:B------:R-:W-:Y:S02]  /*0eb0*/  IADD3 R33, PT, PT, R33, 0x20, RZ ;  /* 0x0000002021217810 */ /* 0x000fe40007ffe0ff */
[C---:B------:R-:W-:Y:S02]  /*0ec0*/  LEA R21, R0.reuse, R21, 0x5 ;  /* 0x0000001500157211 */ /* 0x040fe400078e28ff */
[----:B------:R-:W-:Y:S02]  /*0ed0*/  LEA R7, R0, R7, 0x5 ;  /* 0x0000000700077211 */ /* 0x000fe400078e28ff */
[----:B------:R-:W-:Y:S01]  /*0ee0*/  IADD3 R2, PT, PT, R2, 0x20, RZ ;  /* 0x0000002002027810 */ /* 0x000fe20007ffe0ff */
[----:B0-----:R-:W-:Y:S01]  /*0ef0*/  FFMA R8, R8, R16, R27 ;  /* 0x0000001008087223 */ /* 0x001fe2000000001b */
[----:B------:R-:W-:Y:S01]  /*0f00*/  FFMA R32, R16, R9, R32 ;  /* 0x0000000910207223 */ /* 0x000fe20000000020 */
[C---:B--2---:R-:W-:Y:S01]  /*0f10*/  FFMA R37, R24.reuse, R13, R37 ;  /* 0x0000000d18257223 */ /* 0x044fe20000000025 */
[----:B------:R-:W-:Y:S01]  /*0f20*/  FFMA R13, R13, R25, R26 ;  /* 0x000000190d0d7223 */ /* 0x000fe2000000001a */
[-C--:B------:R-:W-:Y:S01]  /*0f30*/  FFMA R9, R24, R17.reuse, R8 ;  /* 0x0000001118097223 */ /* 0x080fe20000000008 */
[----:B------:R-:W-:Y:S01]  /*0f40*/  FFMA R32, R25, R17, R32 ;  /* 0x0000001119207223 */ /* 0x000fe20000000020 */
[----:B---3--:R-:W-:Y:S01]  /*0f50*/  FFMA R37, R10, R14, R37 ;  /* 0x0000000e0a257223 */ /* 0x008fe20000000025 */
[----:B------:R-:W-:Y:S01]  /*0f60*/  FFMA R14, R14, R11, R13 ;  /* 0x0000000b0e0e7223 */ /* 0x000fe2000000000d */
[-C--:B------:R-:W-:Y:S01]  /*0f70*/  FFMA R10, R10, R18.reuse, R9 ;  /* 0x000000120a0a7223 */ /* 0x080fe20000000009 */
[----:B------:R-:W-:Y:S01]  /*0f80*/  FFMA R32, R11, R18, R32 ;  /* 0x000000120b207223 */ /* 0x000fe20000000020 */
[C---:B----4-:R-:W-:Y:S01]  /*0f90*/  FFMA R25, R22.reuse, R15, R37 ;  /* 0x0000000f16197223 */ /* 0x050fe20000000025 */
[----:B------:R-:W-:Y:S01]  /*0fa0*/  FFMA R24, R15, R23, R14 ;  /* 0x000000170f187223 */ /* 0x000fe2000000000e */
[-C--:B------:R-:W-:Y:S01]  /*0fb0*/  FFMA R27, R22, R19.reuse, R10 ;  /* 0x00000013161b7223 */ /* 0x080fe2000000000a */
[----:B------:R-:W-:Y:S01]  /*0fc0*/  FFMA R37, R23, R19, R32 ;  /* 0x0000001317257223 */ /* 0x000fe20000000020 */
[----:B------:R-:W-:Y:S01]  /*0fd0*/  IADD3 R4, PT, PT, R4, 0x20, RZ ;  /* 0x0000002004047810 */ /* 0x000fe20007ffe0ff */
[----:B------:R-:W-:Y:S06]  /*0fe0*/  BAR.SYNC.DEFER_BLOCKING 0x0 ;  /* 0x0000000000007b1d */ /* 0x000fec0000010000 */
[----:B------:R-:W-:Y:S05]  /*0ff0*/  @P0 BRA `(.L_x_1) ;  /* 0xfffffff000940947 */ /* 0x000fea000383ffff */
.L_x_0:
[C---:B------:R-:W-:Y:S02]  /*1000*/  IADD3 R10, PT, PT, R30.reuse, 0x1, RZ ;  /* 0x000000011e0a7810 */ /* 0x040fe40007ffe0ff */
[C---:B------:R-:W-:Y:S02]  /*1010*/  IADD3 R13, PT, PT, R35.reuse, 0x1, RZ ;  /* 0x00000001230d7810 */ /* 0x040fe40007ffe0ff */
[C---:B------:R-:W-:Y:S02]  /*1020*/  VIMNMX R5, PT, PT, R35.reuse, R10, !PT ;  /* 0x0000000a23057248 */ /* 0x040fe40007fe0100 */
[C---:B------:R-:W-:Y:S01]  /*1030*/  VIMNMX R3, PT, PT, R35.reuse, R30, !PT ;  /* 0x0000001e23037248 */ /* 0x040fe20007fe0100 */
[-C--:B------:R-:W-:Y:S01]  /*1040*/  IMAD R35, R35, R0.reuse, RZ ;  /* 0x0000000023237224 */ /* 0x080fe200078e02ff */
[----:B------:R-:W-:Y:S02]  /*1050*/  ISETP.GE.AND P1, PT, R5, R0, PT ;  /* 0x000000000500720c */ /* 0x000fe40003f26270 */
[----:B------:R-:W-:-:S02]  /*1060*/  VIMNMX R5, PT, PT, R30, R13, !PT ;  /* 0x0000000d1e057248 */ /* 0x000fc40007fe0100 */
[-C--:B------:R-:W-:Y:S02]  /*1070*/  ISETP.GE.AND P2, PT, R3, R0.reuse, PT ;  /* 0x000000000300720c */ /* 0x080fe40003f46270 */
[-C--:B------:R-:W-:Y:S02]  /*1080*/  ISETP.GE.AND P0, PT, R5, R0.reuse, PT ;  /* 0x000000000500720c */ /* 0x080fe40003f06270 */
[----:B------:R-:W-:Y:S02]  /*1090*/  VIMNMX R13, PT, PT, R10, R13, !PT ;  /* 0x0000000d0a0d7248 */ /* 0x000fe40007fe0100 */
[----:B------:R-:W-:-:S03]  /*10a0*/  IADD3 R9, PT, PT, R35, R0, RZ ;  /* 0x0000000023097210 */ /* 0x000fc60007ffe0ff */
[----:B------:R-:W0:Y:S01]  /*10b0*/  @!P1 LDC.64 R4, c[0x0][0x390] ;  /* 0x0000e400ff049b82 */ /* 0x000e220000000a00 */
[----:B------:R-:W-:Y:S02]  /*10c0*/  @!P1 SHF.R.S32.HI R11, RZ, 0x1f, R35 ;  /* 0x0000001fff0b9819 */ /* 0x000fe40000011423 */
[CC--:B------:R-:W-:Y:S02]  /*10d0*/  @!P1 IADD3 R8, P3, PT, R30.reuse, R35.reuse, RZ ;  /* 0x000000231e089210 */ /* 0x0c0fe40007f7e0ff */
[C---:B------:R-:W-:Y:S02]  /*10e0*/  @!P2 IADD3 R35, PT, PT, R30.reuse, R35, RZ ;  /* 0x000000231e23a210 */ /* 0x040fe40007ffe0ff */
[C---:B------:R-:W-:Y:S01]  /*10f0*/  @!P1 LEA.HI.X.SX32 R10, R30.reuse, R11, 0x1, P3 ;  /* 0x0000000b1e0a9211 */ /* 0x040fe200018f0eff */
[----:B------:R-:W1:Y:S01]  /*1100*/  @!P2 LDC.64 R6, c[0x0][0x390] ;  /* 0x0000e400ff06ab82 */ /* 0x000e620000000a00 */
[----:B------:R-:W-:Y:S02]  /*1110*/  ISETP.GE.AND P3, PT, R13, R0, PT ;  /* 0x000000000d00720c */ /* 0x000fe40003f66270 */
[----:B------:R-:W-:-:S05]  /*1120*/  @!P0 IADD3 R11, PT, PT, R30, R9, RZ ;  /* 0x000000091e0b8210 */ /* 0x000fca0007ffe0ff */
[----:B------:R-:W2:Y:S01]  /*1130*/  @!P0 LDC.64 R2, c[0x0][0x390] ;  /* 0x0000e400ff028b82 */ /* 0x000ea20000000a00 */
[----:B0-----:R-:W-:-:S04]  /*1140*/  @!P1 LEA R4, P4, R8, R4, 0x2 ;  /* 0x0000000408049211 */ /* 0x001fc800078810ff */
[----:B------:R-:W-:Y:S01]  /*1150*/  @!P1 LEA.HI.X R5, R8, R5, R10, 0x2, P4 ;  /* 0x0000000508059211 */ /* 0x000fe200020f140a */
[----:B-1----:R-:W-:-:S05]  /*1160*/  @!P2 IMAD.WIDE R6, R35, 0x4, R6 ;  /* 0x000000042306a825 */ /* 0x002fca00078e0206 */
[----:B------:R0:W-:Y:S01]  /*1170*/  @!P2 STG.E desc[UR8][R6.64], R25 ;  /* 0x000000190600a986 */ /* 0x0001e2000c101908 */
[----:B--2---:R-:W-:-:S03]  /*1180*/  @!P0 IMAD.WIDE R2, R11, 0x4, R2 ;  /* 0x000000040b028825 */ /* 0x004fc600078e0202 */
[----:B------:R0:W-:Y:S04]  /*1190*/  @!P1 STG.E desc[UR8][R4.64+0x4], R24 ;  /* 0x0000041804009986 */ /* 0x0001e8000c101908 */
[----:B------:R0:W-:Y:S01]  /*11a0*/  @!P0 STG.E desc[UR8][R2.64], R27 ;  /* 0x0000001b02008986 */ /* 0x0001e2000c101908 */
[----:B------:R-:W-:Y:S05]  /*11b0*/  @P3 EXIT ;  /* 0x000000000000394d */ /* 0x000fea0003800000 */
[----:B------:R-:W1:Y:S01]  /*11c0*/  LDCU.64 UR4, c[0x0][0x390] ;  /* 0x00007200ff0477ac */ /* 0x000e620008000a00 */
[----:B0-----:R-:W-:Y:S02]  /*11d0*/  SHF.R.S32.HI R3, RZ, 0x1f, R9 ;  /* 0x0000001fff037819 */ /* 0x001fe40000011409 */
[----:B------:R-:W-:-:S04]  /*11e0*/  IADD3 R9, P0, PT, R30, R9, RZ ;  /* 0x000000091e097210 */ /* 0x000fc80007f1e0ff */
[----:B------:R-:W-:Y:S02]  /*11f0*/  LEA.HI.X.SX32 R30, R30, R3, 0x1, P0 ;  /* 0x000000031e1e7211 */ /* 0x000fe400000f0eff */
[----:B-1----:R-:W-:-:S04]  /*1200*/  LEA R2, P0, R9, UR4, 0x2 ;  /* 0x0000000409027c11 */ /* 0x002fc8000f8010ff */
[----:B------:R-:W-:-:S05]  /*1210*/  LEA.HI.X R3, R9, UR5, R30, 0x2, P0 ;  /* 0x0000000509037c11 */ /* 0x000fca00080f141e */
[----:B------:R-:W-:Y:S01]  /*1220*/  STG.E desc[UR8][R2.64+0x4], R37 ;  /* 0x0000042502007986 */ /* 0x000fe2000c101908 */
[----:B------:R-:W-:Y:S05]  /*1230*/  EXIT ;  /* 0x000000000000794d */ /* 0x000fea0003800000 */
.L_x_2:
[----:B------:R-:W-:-:S00]  /*1240*/  BRA `(.L_x_2) ;  /* 0xfffffffc00fc7947 */ /* 0x000fc0000383ffff */
[----:B------:R-:W-:-:S00]  /*1250*/  NOP ;  /* 0x0000000000007918 */ /* 0x000fc00000000000 */
        /* <DEDUP_REMOVED lines=10> */
.L_x_3:


//--------------------- .nv.shared._Z16matmul_tiled_wptPKfS0_Pfi --------------------------
	.section	.nv.shared._Z16matmul_tiled_wptPKfS0_Pfi,"aw",@nobits
	.sectionflags	@""
	.align	4
.nv.shared._Z16matmul_tiled_wptPKfS0_Pfi:
	.zero		9216


//--------------------- .nv.shared.reserved.0     --------------------------
	.section	.nv.shared.reserved.0,"aw",@nobits
	.weak		__nv_reservedSMEM_offset_0_alias
	.size		__nv_reservedSMEM_offset_0_alias, 0, 64
	.other		__nv_reservedSMEM_offset_0_alias,@"STO_CUDA_RESERVED_SHARED STV_DEFAULT"
__nv_reservedSMEM_offset_0_alias:
	.zero		0
	.zero		64


//--------------------- .nv.constant0._Z16matmul_tiled_wptPKfS0_Pfi --------------------------
	.section	.nv.constant0._Z16matmul_tiled_wptPKfS0_Pfi,"a",@progbits
	.sectionflags	@""
	.align	4
.nv.constant0._Z16matmul_tiled_wptPKfS0_Pfi:
	.zero		924


//--------------------- SYMBOLS --------------------------

	.type		.nv.reservedSmem.offset0,@object
	.size		.nv.reservedSmem.offset0,0x4
	.type		.nv.reservedSmem.cap,@object
	.size		.nv.reservedSmem.cap,0x4
